//
// Generated by NVIDIA NVVM Compiler
//
// Compiler Build ID: CL-36424714
// Cuda compilation tools, release 13.0, V13.0.88
// Based on NVVM 20.0.0
//

.version 9.0
.target sm_100
.address_size 64

	// .globl	_Z5gElimPdS_ii

.visible .entry _Z5gElimPdS_ii(
	.param .u64 .ptr .align 1 _Z5gElimPdS_ii_param_0,
	.param .u64 .ptr .align 1 _Z5gElimPdS_ii_param_1,
	.param .u32 _Z5gElimPdS_ii_param_2,
	.param .u32 _Z5gElimPdS_ii_param_3
)
{
	.reg .pred 	%p<11>;
	.reg .b32 	%r<47>;
	.reg .b64 	%rd<30>;
	.reg .b64 	%fd<68>;

	ld.param.u64 	%rd4, [_Z5gElimPdS_ii_param_0];
	ld.param.u64 	%rd3, [_Z5gElimPdS_ii_param_1];
	ld.param.u32 	%r23, [_Z5gElimPdS_ii_param_2];
	ld.param.u32 	%r24, [_Z5gElimPdS_ii_param_3];
	cvta.to.global.u64 	%rd1, %rd4;
	mov.u32 	%r25, %ctaid.x;
	mov.u32 	%r26, %ntid.x;
	mov.u32 	%r27, %tid.x;
	mad.lo.s32 	%r28, %r25, %r26, %r27;
	add.s32 	%r29, %r28, %r24;
	add.s32 	%r1, %r29, 1;
	setp.ge.s32 	%p1, %r1, %r23;
	@%p1 bra 	$L__BB0_14;
	mul.lo.s32 	%r2, %r1, %r23;
	add.s32 	%r41, %r2, %r24;
	mul.wide.s32 	%rd5, %r41, 8;
	add.s64 	%rd6, %rd1, %rd5;
	ld.global.f64 	%fd2, [%rd6];
	mul.lo.s32 	%r4, %r24, %r23;
	add.s32 	%r30, %r4, %r24;
	mul.wide.s32 	%rd7, %r30, 8;
	add.s64 	%rd8, %rd1, %rd7;
	ld.global.f64 	%fd3, [%rd8];
	div.rn.f64 	%fd1, %fd2, %fd3;
	setp.ge.s32 	%p2, %r24, %r23;
	@%p2 bra 	$L__BB0_13;
	sub.s32 	%r5, %r23, %r24;
	and.b32  	%r6, %r5, 7;
	sub.s32 	%r31, %r24, %r23;
	setp.gt.u32 	%p3, %r31, -8;
	mov.u32 	%r44, %r24;
	@%p3 bra 	$L__BB0_5;
	and.b32  	%r32, %r5, -8;
	neg.s32 	%r42, %r32;
	add.s64 	%rd2, %rd1, 32;
	mad.lo.s32 	%r40, %r24, %r23, %r24;
	mov.u32 	%r44, %r24;
$L__BB0_4:
	.pragma "nounroll";
	mul.wide.s32 	%rd9, %r41, 8;
	add.s64 	%rd10, %rd2, %rd9;
	mul.wide.s32 	%rd11, %r40, 8;
	add.s64 	%rd12, %rd2, %rd11;
	ld.global.f64 	%fd4, [%rd10+-32];
	ld.global.f64 	%fd5, [%rd12+-32];
	mul.f64 	%fd6, %fd1, %fd5;
	sub.f64 	%fd7, %fd4, %fd6;
	st.global.f64 	[%rd10+-32], %fd7;
	ld.global.f64 	%fd8, [%rd10+-24];
	ld.global.f64 	%fd9, [%rd12+-24];
	mul.f64 	%fd10, %fd1, %fd9;
	sub.f64 	%fd11, %fd8, %fd10;
	st.global.f64 	[%rd10+-24], %fd11;
	ld.global.f64 	%fd12, [%rd10+-16];
	ld.global.f64 	%fd13, [%rd12+-16];
	mul.f64 	%fd14, %fd1, %fd13;
	sub.f64 	%fd15, %fd12, %fd14;
	st.global.f64 	[%rd10+-16], %fd15;
	ld.global.f64 	%fd16, [%rd10+-8];
	ld.global.f64 	%fd17, [%rd12+-8];
	mul.f64 	%fd18, %fd1, %fd17;
	sub.f64 	%fd19, %fd16, %fd18;
	st.global.f64 	[%rd10+-8], %fd19;
	ld.global.f64 	%fd20, [%rd10];
	ld.global.f64 	%fd21, [%rd12];
	mul.f64 	%fd22, %fd1, %fd21;
	sub.f64 	%fd23, %fd20, %fd22;
	st.global.f64 	[%rd10], %fd23;
	ld.global.f64 	%fd24, [%rd10+8];
	ld.global.f64 	%fd25, [%rd12+8];
	mul.f64 	%fd26, %fd1, %fd25;
	sub.f64 	%fd27, %fd24, %fd26;
	st.global.f64 	[%rd10+8], %fd27;
	ld.global.f64 	%fd28, [%rd10+16];
	ld.global.f64 	%fd29, [%rd12+16];
	mul.f64 	%fd30, %fd1, %fd29;
	sub.f64 	%fd31, %fd28, %fd30;
	st.global.f64 	[%rd10+16], %fd31;
	ld.global.f64 	%fd32, [%rd10+24];
	ld.global.f64 	%fd33, [%rd12+24];
	mul.f64 	%fd34, %fd1, %fd33;
	sub.f64 	%fd35, %fd32, %fd34;
	st.global.f64 	[%rd10+24], %fd35;
	add.s32 	%r44, %r44, 8;
	add.s32 	%r42, %r42, 8;
	add.s32 	%r41, %r41, 8;
	add.s32 	%r40, %r40, 8;
	setp.ne.s32 	%p4, %r42, 0;
	@%p4 bra 	$L__BB0_4;
$L__BB0_5:
	setp.eq.s32 	%p5, %r6, 0;
	@%p5 bra 	$L__BB0_13;
	and.b32  	%r18, %r5, 3;
	setp.lt.u32 	%p6, %r6, 4;
	@%p6 bra 	$L__BB0_8;
	add.s32 	%r33, %r44, %r2;
	mul.wide.s32 	%rd13, %r33, 8;
	add.s64 	%rd14, %rd1, %rd13;
	ld.global.f64 	%fd36, [%rd14];
	add.s32 	%r34, %r44, %r4;
	mul.wide.s32 	%rd15, %r34, 8;
	add.s64 	%rd16, %rd1, %rd15;
	ld.global.f64 	%fd37, [%rd16];
	mul.f64 	%fd38, %fd1, %fd37;
	sub.f64 	%fd39, %fd36, %fd38;
	st.global.f64 	[%rd14], %fd39;
	ld.global.f64 	%fd40, [%rd14+8];
	ld.global.f64 	%fd41, [%rd16+8];
	mul.f64 	%fd42, %fd1, %fd41;
	sub.f64 	%fd43, %fd40, %fd42;
	st.global.f64 	[%rd14+8], %fd43;
	ld.global.f64 	%fd44, [%rd14+16];
	ld.global.f64 	%fd45, [%rd16+16];
	mul.f64 	%fd46, %fd1, %fd45;
	sub.f64 	%fd47, %fd44, %fd46;
	st.global.f64 	[%rd14+16], %fd47;
	ld.global.f64 	%fd48, [%rd14+24];
	ld.global.f64 	%fd49, [%rd16+24];
	mul.f64 	%fd50, %fd1, %fd49;
	sub.f64 	%fd51, %fd48, %fd50;
	st.global.f64 	[%rd14+24], %fd51;
	add.s32 	%r44, %r44, 4;
$L__BB0_8:
	setp.eq.s32 	%p7, %r18, 0;
	@%p7 bra 	$L__BB0_13;
	setp.eq.s32 	%p8, %r18, 1;
	@%p8 bra 	$L__BB0_11;
	add.s32 	%r35, %r44, %r2;
	mul.wide.s32 	%rd17, %r35, 8;
	add.s64 	%rd18, %rd1, %rd17;
	ld.global.f64 	%fd52, [%rd18];
	add.s32 	%r36, %r44, %r4;
	mul.wide.s32 	%rd19, %r36, 8;
	add.s64 	%rd20, %rd1, %rd19;
	ld.global.f64 	%fd53, [%rd20];
	mul.f64 	%fd54, %fd1, %fd53;
	sub.f64 	%fd55, %fd52, %fd54;
	st.global.f64 	[%rd18], %fd55;
	ld.global.f64 	%fd56, [%rd18+8];
	ld.global.f64 	%fd57, [%rd20+8];
	mul.f64 	%fd58, %fd1, %fd57;
	sub.f64 	%fd59, %fd56, %fd58;
	st.global.f64 	[%rd18+8], %fd59;
	add.s32 	%r44, %r44, 2;
$L__BB0_11:
	and.b32  	%r37, %r5, 1;
	setp.eq.b32 	%p9, %r37, 1;
	not.pred 	%p10, %p9;
	@%p10 bra 	$L__BB0_13;
	add.s32 	%r38, %r44, %r2;
	mul.wide.s32 	%rd21, %r38, 8;
	add.s64 	%rd22, %rd1, %rd21;
	ld.global.f64 	%fd60, [%rd22];
	add.s32 	%r39, %r44, %r4;
	mul.wide.s32 	%rd23, %r39, 8;
	add.s64 	%rd24, %rd1, %rd23;
	ld.global.f64 	%fd61, [%rd24];
	mul.f64 	%fd62, %fd1, %fd61;
	sub.f64 	%fd63, %fd60, %fd62;
	st.global.f64 	[%rd22], %fd63;
$L__BB0_13:
	cvta.to.global.u64 	%rd25, %rd3;
	mul.wide.s32 	%rd26, %r1, 8;
	add.s64 	%rd27, %rd25, %rd26;
	ld.global.f64 	%fd64, [%rd27];
	mul.wide.s32 	%rd28, %r24, 8;
	add.s64 	%rd29, %rd25, %rd28;
	ld.global.f64 	%fd65, [%rd29];
	mul.f64 	%fd66, %fd1, %fd65;
	sub.f64 	%fd67, %fd64, %fd66;
	st.global.f64 	[%rd27], %fd67;
$L__BB0_14:
	ret;

}


// ===== COMPILED SASS (sm_100) =====

	.target	sm_100

	.elftype	@"ET_EXEC"


//--------------------- .note.nv.tkinfo           --------------------------
	.section	.note.nv.tkinfo,"",@"SHT_NOTE"
	.sectionflags	@"SHF_NOTE_NV_TKINFO"
	.tkinfo
        /*0018*/ 	.word	0x00000002
        /*0030*/ 	.string	""
        /*0030*/ 	.string	"ptxas"
        /*0030*/ 	.string	"Cuda compilation tools, release 13.0, V13.0.88"
        /*0030*/ 	.string	"Build cuda_13.0.r13.0/compiler.36424714_0"
        /*0030*/ 	.string	"-arch sm_100 -m 64 "



//--------------------- .note.nv.cuinfo           --------------------------
	.section	.note.nv.cuinfo,"",@"SHT_NOTE"
	.sectionflags	@"SHF_NOTE_NV_CUINFO"
        /*0018*/ 	.short	0x0002
        /*001a*/ 	.short	0x0064
        /*001c*/ 	.short	0x0082
	.zero		2


//--------------------- .nv.info                  --------------------------
	.section	.nv.info,"",@"SHT_CUDA_INFO"
	.align	4


	//----- nvinfo : EIATTR_REGCOUNT
	.align		4
        /*0000*/ 	.byte	0x04, 0x2f
        /*0002*/ 	.short	(.L_1 - .L_0)
	.align		4
.L_0:
        /*0004*/ 	.word	index@(_Z5gElimPdS_ii)
        /*0008*/ 	.word	0x0000001e


	//----- nvinfo : EIATTR_FRAME_SIZE
	.align		4
.L_1:
        /*000c*/ 	.byte	0x04, 0x11
        /*000e*/ 	.short	(.L_3 - .L_2)
	.align		4
.L_2:
        /*0010*/ 	.word	index@($__internal_0_$__cuda_sm20_div_rn_f64_full)
        /*0014*/ 	.word	0x00000000


	//----- nvinfo : EIATTR_FRAME_SIZE
	.align		4
.L_3:
        /*0018*/ 	.byte	0x04, 0x11
        /*001a*/ 	.short	(.L_5 - .L_4)
	.align		4
.L_4:
        /*001c*/ 	.word	index@(_Z5gElimPdS_ii)
        /*0020*/ 	.word	0x00000000


	//----- nvinfo : EIATTR_MIN_STACK_SIZE
	.align		4
.L_5:
        /*0024*/ 	.byte	0x04, 0x12
        /*0026*/ 	.short	(.L_7 - .L_6)
	.align		4
.L_6:
        /*0028*/ 	.word	index@(_Z5gElimPdS_ii)
        /*002c*/ 	.word	0x00000000
.L_7:


//--------------------- .nv.compat                --------------------------
	.section	.nv.compat,"",@"SHT_CUDA_COMPAT_INFO"
	.align	4
        /*0000*/ 	.byte	0x02, 0x09, 0x00, 0x00, 0x02, 0x02, 0x01, 0x00, 0x02, 0x05, 0x05, 0x00, 0x03, 0x07, 0x01, 0x01
        /*0010*/ 	.byte	0x02, 0x03, 0x00, 0x00, 0x02, 0x06, 0x01, 0x00, 0x04, 0x0b, 0x08, 0x00, 0x01, 0x00, 0x00, 0x00
        /*0020*/ 	.byte	0x00, 0x00, 0x00, 0x00


//--------------------- .nv.info._Z5gElimPdS_ii   --------------------------
	.section	.nv.info._Z5gElimPdS_ii,"",@"SHT_CUDA_INFO"
	.sectionflags	@""
	.align	4


	//----- nvinfo : EIATTR_CUDA_API_VERSION
	.align		4
        /*0000*/ 	.byte	0x04, 0x37
        /*0002*/ 	.short	(.L_9 - .L_8)
.L_8:
        /*0004*/ 	.word	0x00000082


	//----- nvinfo : EIATTR_KPARAM_INFO
	.align		4
.L_9:
        /*0008*/ 	.byte	0x04, 0x17
        /*000a*/ 	.short	(.L_11 - .L_10)
.L_10:
        /*000c*/ 	.word	0x00000000
        /*0010*/ 	.short	0x0003
        /*0012*/ 	.short	0x0014
        /*0014*/ 	.byte	0x00, 0xf0, 0x11, 0x00


	//----- nvinfo : EIATTR_KPARAM_INFO
	.align		4
.L_11:
        /*0018*/ 	.byte	0x04, 0x17
        /*001a*/ 	.short	(.L_13 - .L_12)
.L_12:
        /*001c*/ 	.word	0x00000000
        /*0020*/ 	.short	0x0002
        /*0022*/ 	.short	0x0010
        /*0024*/ 	.byte	0x00, 0xf0, 0x11, 0x00


	//----- nvinfo : EIATTR_KPARAM_INFO
	.align		4
.L_13:
        /*0028*/ 	.byte	0x04, 0x17
        /*002a*/ 	.short	(.L_15 - .L_14)
.L_14:
        /*002c*/ 	.word	0x00000000
        /*0030*/ 	.short	0x0001
        /*0032*/ 	.short	0x0008
        /*0034*/ 	.byte	0x00, 0xf5, 0x21, 0x00


	//----- nvinfo : EIATTR_KPARAM_INFO
	.align		4
.L_15:
        /*0038*/ 	.byte	0x04, 0x17
        /*003a*/ 	.short	(.L_17 - .L_16)
.L_16:
        /*003c*/ 	.word	0x00000000
        /*0040*/ 	.short	0x0000
        /*0042*/ 	.short	0x0000
        /*0044*/ 	.byte	0x00, 0xf5, 0x21, 0x00


	//----- nvinfo : EIATTR_SPARSE_MMA_MASK
	.align		4
.L_17:
        /*0048*/ 	.byte	0x03, 0x50
        /*004a*/ 	.short	0x0000


	//----- nvinfo : EIATTR_MAXREG_COUNT
	.align		4
        /*004c*/ 	.byte	0x03, 0x1b
        /*004e*/ 	.short	0x00ff


	//----- nvinfo : EIATTR_MERCURY_ISA_VERSION
	.align		4
        /*0050*/ 	.byte	0x03, 0x5f
        /*0052*/ 	.short	0x0101


	//----- nvinfo : EIATTR_VRC_CTA_INIT_COUNT
	.align		4
        /*0054*/ 	.byte	0x02, 0x4a
	.zero		1
	.zero		1


	//----- nvinfo : EIATTR_EXIT_INSTR_OFFSETS
	.align		4
        /*0058*/ 	.byte	0x04, 0x1c
        /*005a*/ 	.short	(.L_19 - .L_18)


	//   ....[0]....
.L_18:
        /*005c*/ 	.word	0x00000080


	//   ....[1]....
        /*0060*/ 	.word	0x000009c0


	//----- nvinfo : EIATTR_CRS_STACK_SIZE
	.align		4
.L_19:
        /*0064*/ 	.byte	0x04, 0x1e
        /*0066*/ 	.short	(.L_21 - .L_20)
.L_20:
        /*0068*/ 	.word	0x00000000


	//----- nvinfo : EIATTR_CBANK_PARAM_SIZE
	.align		4
.L_21:
        /*006c*/ 	.byte	0x03, 0x19
        /*006e*/ 	.short	0x0018


	//----- nvinfo : EIATTR_PARAM_CBANK
	.align		4
        /*0070*/ 	.byte	0x04, 0x0a
        /*0072*/ 	.short	(.L_23 - .L_22)
	.align		4
.L_22:
        /*0074*/ 	.word	index@(.nv.constant0._Z5gElimPdS_ii)
        /*0078*/ 	.short	0x0380
        /*007a*/ 	.short	0x0018


	//----- nvinfo : EIATTR_SW_WAR
	.align		4
.L_23:
        /*007c*/ 	.byte	0x04, 0x36
        /*007e*/ 	.short	(.L_25 - .L_24)
.L_24:
        /*0080*/ 	.word	0x00000008
.L_25:


//--------------------- .nv.callgraph             --------------------------
	.section	.nv.callgraph,"",@"SHT_CUDA_CALLGRAPH"
	.align	4
	.sectionentsize	8
	.align		4
        /*0000*/ 	.word	0x00000000
	.align		4
        /*0004*/ 	.word	0xffffffff
	.align		4
        /*0008*/ 	.word	0x00000000
	.align		4
        /*000c*/ 	.word	0xfffffffe
	.align		4
        /*0010*/ 	.word	0x00000000
	.align		4
        /*0014*/ 	.word	0xfffffffd
	.align		4
        /*0018*/ 	.word	0x00000000
	.align		4
        /*001c*/ 	.word	0xfffffffc


//--------------------- .text._Z5gElimPdS_ii      --------------------------
	.section	.text._Z5gElimPdS_ii,"ax",@progbits
	.align	128
        .global         _Z5gElimPdS_ii
        .type           _Z5gElimPdS_ii,@function
        .size           _Z5gElimPdS_ii,(.L_x_12 - _Z5gElimPdS_ii)
        .other          _Z5gElimPdS_ii,@"STO_CUDA_ENTRY STV_DEFAULT"
_Z5gElimPdS_ii:
.text._Z5gElimPdS_ii:
[----:B------:R-:W-:Y:S01]  /*0000*/  LDC R1, c[0x0][0x37c] ;  /* 0x0000df00ff017b82 */ /* 0x000fe20000000800 */
[----:B------:R-:W0:Y:S07]  /*0010*/  S2R R3, SR_TID.X ;  /* 0x0000000000037919 */ /* 0x000e2e0000002100 */
[----:B------:R-:W0:Y:S08]  /*0020*/  S2UR UR4, SR_CTAID.X ;  /* 0x00000000000479c3 */ /* 0x000e300000002500 */
[----:B------:R-:W0:Y:S08]  /*0030*/  LDC R0, c[0x0][0x360] ;  /* 0x0000d800ff007b82 */ /* 0x000e300000000800 */
[----:B------:R-:W1:Y:S01]  /*0040*/  LDC.64 R10, c[0x0][0x390] ;  /* 0x0000e400ff0a7b82 */ /* 0x000e620000000a00 */
[----:B0-----:R-:W-:-:S04]  /*0050*/  IMAD R0, R0, UR4, R3 ;  /* 0x0000000400007c24 */ /* 0x001fc8000f8e0203 */
[----:B-1----:R-:W-:-:S05]  /*0060*/  IMAD.X R5, R0, 0x1, R11, PT ;  /* 0x0000000100057824 */ /* 0x002fca00038e060b */
[----:B------:R-:W-:-:S13]  /*0070*/  ISETP.GE.AND P0, PT, R5, R10, PT ;  /* 0x0000000a0500720c */ /* 0x000fda0003f06270 */
[----:B------:R-:W-:Y:S05]  /*0080*/  @P0 EXIT ;  /* 0x000000000000094d */ /* 0x000fea0003800000 */
[----:B------:R-:W0:Y:S01]  /*0090*/  LDC.64 R8, c[0x0][0x380] ;  /* 0x0000e000ff087b82 */ /* 0x000e220000000a00 */
[----:B------:R-:W1:Y:S01]  /*00a0*/  LDCU.64 UR6, c[0x0][0x358] ;  /* 0x00006b00ff0677ac */ /* 0x000e620008000a00 */
[----:B------:R-:W-:-:S04]  /*00b0*/  IMAD R7, R11, R10, R11 ;  /* 0x0000000a0b077224 */ /* 0x000fc800078e020b */
[----:B0-----:R-:W-:-:S06]  /*00c0*/  IMAD.WIDE R6, R7, 0x8, R8 ;  /* 0x0000000807067825 */ /* 0x001fcc00078e0208 */
[----:B-1----:R-:W2:Y:S01]  /*00d0*/  LDG.E.64 R6, desc[UR6][R6.64] ;  /* 0x0000000606067981 */ /* 0x002ea2000c1e1b00 */
[----:B------:R-:W-:-:S04]  /*00e0*/  IMAD R0, R5, R10, R11 ;  /* 0x0000000a05007224 */ /* 0x000fc800078e020b */
[----:B------:R-:W-:-:S06]  /*00f0*/  IMAD.WIDE R8, R0, 0x8, R8 ;  /* 0x0000000800087825 */ /* 0x000fcc00078e0208 */
[----:B------:R-:W3:Y:S01]  /*0100*/  LDG.E.64 R8, desc[UR6][R8.64] ;  /* 0x0000000608087981 */ /* 0x000ee2000c1e1b00 */
[----:B------:R-:W-:Y:S01]  /*0110*/  IMAD.MOV.U32 R2, RZ, RZ, 0x1 ;  /* 0x00000001ff027424 */ /* 0x000fe200078e00ff */
[----:B------:R-:W-:Y:S01]  /*0120*/  BSSY.RECONVERGENT B0, `(.L_x_0) ;  /* 0x0000012000007945 */ /* 0x000fe20003800200 */
[----:B--2---:R-:W0:Y:S01]  /*0130*/  MUFU.RCP64H R3, R7 ;  /* 0x0000000700037308 */ /* 0x004e220000001800 */
[----:B---3--:R-:W-:-:S03]  /*0140*/  FSETP.GEU.AND P1, PT, |R9|, 6.5827683646048100446e-37, PT ;  /* 0x036000000900780b */ /* 0x008fc60003f2e200 */
[----:B0-----:R-:W-:-:S08]  /*0150*/  DFMA R10, -R6, R2, 1 ;  /* 0x3ff00000060a742b */ /* 0x001fd00000000102 */
[----:B------:R-:W-:-:S08]  /*0160*/  DFMA R10, R10, R10, R10 ;  /* 0x0000000a0a0a722b */ /* 0x000fd0000000000a */
[----:B------:R-:W-:-:S08]  /*0170*/  DFMA R10, R2, R10, R2 ;  /* 0x0000000a020a722b */ /* 0x000fd00000000002 */
[----:B------:R-:W-:-:S08]  /*0180*/  DFMA R2, -R6, R10, 1 ;  /* 0x3ff000000602742b */ /* 0x000fd0000000010a */
[----:B------:R-:W-:-:S08]  /*0190*/  DFMA R2, R10, R2, R10 ;  /* 0x000000020a02722b */ /* 0x000fd0000000000a */
[----:B------:R-:W-:-:S08]  /*01a0*/  DMUL R10, R8, R2 ;  /* 0x00000002080a7228 */ /* 0x000fd00000000000 */
[----:B------:R-:W-:-:S08]  /*01b0*/  DFMA R12, -R6, R10, R8 ;  /* 0x0000000a060c722b */ /* 0x000fd00000000108 */
[----:B------:R-:W-:-:S10]  /*01c0*/  DFMA R2, R2, R12, R10 ;  /* 0x0000000c0202722b */ /* 0x000fd4000000000a */
[----:B------:R-:W-:-:S05]  /*01d0*/  FFMA R4, RZ, R7, R3 ;  /* 0x00000007ff047223 */ /* 0x000fca0000000003 */
[----:B------:R-:W-:-:S13]  /*01e0*/  FSETP.GT.AND P0, PT, |R4|, 1.469367938527859385e-39, PT ;  /* 0x001000000400780b */ /* 0x000fda0003f04200 */
[----:B------:R-:W-:Y:S05]  /*01f0*/  @P0 BRA P1, `(.L_x_1) ;  /* 0x0000000000100947 */ /* 0x000fea0000800000 */
[----:B------:R-:W-:-:S07]  /*0200*/  MOV R4, 0x220 ;  /* 0x0000022000047802 */ /* 0x000fce0000000f00 */
[----:B------:R-:W-:Y:S05]  /*0210*/  CALL.REL.NOINC `($__internal_0_$__cuda_sm20_div_rn_f64_full) ;  /* 0x0000000400ec7944 */ /* 0x000fea0003c00000 */
[----:B------:R-:W-:Y:S02]  /*0220*/  IMAD.MOV.U32 R2, RZ, RZ, R12 ;  /* 0x000000ffff027224 */ /* 0x000fe400078e000c */
[----:B------:R-:W-:-:S07]  /*0230*/  IMAD.MOV.U32 R3, RZ, RZ, R13 ;  /* 0x000000ffff037224 */ /* 0x000fce00078e000d */
.L_x_1:
[----:B------:R-:W-:Y:S05]  /*0240*/  BSYNC.RECONVERGENT B0 ;  /* 0x0000000000007941 */ /* 0x000fea0003800200 */
.L_x_0:
[----:B------:R-:W0:Y:S02]  /*0250*/  LDC.64 R6, c[0x0][0x390] ;  /* 0x0000e400ff067b82 */ /* 0x000e240000000a00 */
[----:B0-----:R-:W-:-:S13]  /*0260*/  ISETP.GE.AND P0, PT, R7, R6, PT ;  /* 0x000000060700720c */ /* 0x001fda0003f06270 */
[----:B------:R-:W-:Y:S05]  /*0270*/  @P0 BRA `(.L_x_2) ;  /* 0x0000000400b40947 */ /* 0x000fea0003800000 */
[----:B------:R-:W0:Y:S01]  /*0280*/  LDC R14, c[0x0][0x394] ;  /* 0x0000e500ff0e7b82 */ /* 0x000e220000000800 */
[----:B------:R-:W-:Y:S02]  /*0290*/  IMAD.IADD R8, R7, 0x1, -R6 ;  /* 0x0000000107087824 */ /* 0x000fe400078e0a06 */
[----:B------:R-:W-:-:S03]  /*02a0*/  IMAD.IADD R4, R6, 0x1, -R7 ;  /* 0x0000000106047824 */ /* 0x000fc600078e0a07 */
[----:B------:R-:W-:Y:S02]  /*02b0*/  ISETP.GT.U32.AND P0, PT, R8, -0x8, PT ;  /* 0xfffffff80800780c */ /* 0x000fe40003f04070 */
[----:B------:R-:W-:-:S04]  /*02c0*/  LOP3.LUT R17, R4, 0x7, RZ, 0xc0, !PT ;  /* 0x0000000704117812 */ /* 0x000fc800078ec0ff */
[----:B------:R-:W-:-:S07]  /*02d0*/  ISETP.NE.AND P1, PT, R17, RZ, PT ;  /* 0x000000ff1100720c */ /* 0x000fce0003f25270 */
[----:B------:R-:W-:Y:S06]  /*02e0*/  @P0 BRA `(.L_x_3) ;  /* 0x0000000000c00947 */ /* 0x000fec0003800000 */
[----:B------:R-:W1:Y:S01]  /*02f0*/  LDCU.64 UR4, c[0x0][0x380] ;  /* 0x00007000ff0477ac */ /* 0x000e620008000a00 */
[----:B------:R-:W-:Y:S01]  /*0300*/  LOP3.LUT R16, R4, 0xfffffff8, RZ, 0xc0, !PT ;  /* 0xfffffff804107812 */ /* 0x000fe200078ec0ff */
[----:B------:R-:W-:-:S04]  /*0310*/  IMAD R15, R7, R6, R7 ;  /* 0x00000006070f7224 */ /* 0x000fc800078e0207 */
[----:B------:R-:W-:Y:S01]  /*0320*/  IMAD.MOV R16, RZ, RZ, -R16 ;  /* 0x000000ffff107224 */ /* 0x000fe200078e0a10 */
[----:B-1----:R-:W-:-:S04]  /*0330*/  UIADD3 UR4, UP0, UPT, UR4, 0x20, URZ ;  /* 0x0000002004047890 */ /* 0x002fc8000ff1e0ff */
[----:B------:R-:W-:Y:S02]  /*0340*/  UIADD3.X UR5, UPT, UPT, URZ, UR5, URZ, UP0, !UPT ;  /* 0x00000005ff057290 */ /* 0x000fe400087fe4ff */
[----:B------:R-:W-:-:S04]  /*0350*/  MOV R8, UR4 ;  /* 0x0000000400087c02 */ /* 0x000fc80008000f00 */
[----:B------:R-:W-:-:S07]  /*0360*/  IMAD.U32 R9, RZ, RZ, UR5 ;  /* 0x00000005ff097e24 */ /* 0x000fce000f8e00ff */
.L_x_4:
[----:B-1----:R-:W-:-:S04]  /*0370*/  IMAD.WIDE R10, R0, 0x8, R8 ;  /* 0x00000008000a7825 */ /* 0x002fc800078e0208 */
[----:B------:R-:W-:Y:S01]  /*0380*/  IMAD.WIDE R12, R15, 0x8, R8 ;  /* 0x000000080f0c7825 */ /* 0x000fe200078e0208 */
[----:B------:R-:W2:Y:S04]  /*0390*/  LDG.E.64 R18, desc[UR6][R10.64+-0x20] ;  /* 0xffffe0060a127981 */ /* 0x000ea8000c1e1b00 */
[----:B------:R-:W2:Y:S02]  /*03a0*/  LDG.E.64 R20, desc[UR6][R12.64+-0x20] ;  /* 0xffffe0060c147981 */ /* 0x000ea4000c1e1b00 */
[-C--:B--2---:R-:W-:Y:S02]  /*03b0*/  DFMA R20, R20, -R2.reuse, R18 ;  /* 0x800000021414722b */ /* 0x084fe40000000012 */
[----:B------:R-:W2:Y:S05]  /*03c0*/  LDG.E.64 R18, desc[UR6][R10.64+-0x18] ;  /* 0xffffe8060a127981 */ /* 0x000eaa000c1e1b00 */
[----:B------:R1:W-:Y:S04]  /*03d0*/  STG.E.64 desc[UR6][R10.64+-0x20], R20 ;  /* 0xffffe0140a007986 */ /* 0x0003e8000c101b06 */
[----:B------:R-:W2:Y:S02]  /*03e0*/  LDG.E.64 R22, desc[UR6][R12.64+-0x18] ;  /* 0xffffe8060c167981 */ /* 0x000ea4000c1e1b00 */
[----:B--2---:R-:W-:-:S02]  /*03f0*/  DFMA R22, R22, -R2, R18 ;  /* 0x800000021616722b */ /* 0x004fc40000000012 */
        /* <DEDUP_REMOVED lines=10> */
[----:B-1----:R-:W2:Y:S02]  /*04a0*/  LDG.E.64 R20, desc[UR6][R12.64] ;  /* 0x000000060c147981 */ /* 0x002ea4000c1e1b00 */
[----:B--2---:R-:W-:-:S02]  /*04b0*/  DFMA R20, R20, -R2, R18 ;  /* 0x800000021414722b */ /* 0x004fc40000000012 */
[----:B------:R-:W2:Y:S05]  /*04c0*/  LDG.E.64 R18, desc[UR6][R10.64+0x8] ;  /* 0x000008060a127981 */ /* 0x000eaa000c1e1b00 */
[----:B------:R1:W-:Y:S04]  /*04d0*/  STG.E.64 desc[UR6][R10.64], R20 ;  /* 0x000000140a007986 */ /* 0x0003e8000c101b06 */
[----:B---3--:R-:W2:Y:S02]  /*04e0*/  LDG.E.64 R22, desc[UR6][R12.64+0x8] ;  /* 0x000008060c167981 */ /* 0x008ea4000c1e1b00 */
[----:B--2---:R-:W-:-:S02]  /*04f0*/  DFMA R22, R22, -R2, R18 ;  /* 0x800000021616722b */ /* 0x004fc40000000012 */
[----:B------:R-:W2:Y:S05]  /*0500*/  LDG.E.64 R18, desc[UR6][R10.64+0x10] ;  /* 0x000010060a127981 */ /* 0x000eaa000c1e1b00 */
[----:B------:R1:W-:Y:S04]  /*0510*/  STG.E.64 desc[UR6][R10.64+0x8], R22 ;  /* 0x000008160a007986 */ /* 0x0003e8000c101b06 */
[----:B----4-:R-:W2:Y:S02]  /*0520*/  LDG.E.64 R24, desc[UR6][R12.64+0x10] ;  /* 0x000010060c187981 */ /* 0x010ea4000c1e1b00 */
[----:B--2---:R-:W-:-:S02]  /*0530*/  DFMA R24, R24, -R2, R18 ;  /* 0x800000021818722b */ /* 0x004fc40000000012 */
[----:B------:R-:W2:Y:S05]  /*0540*/  LDG.E.64 R18, desc[UR6][R10.64+0x18] ;  /* 0x000018060a127981 */ /* 0x000eaa000c1e1b00 */
[----:B------:R1:W-:Y:S04]  /*0550*/  STG.E.64 desc[UR6][R10.64+0x10], R24 ;  /* 0x000010180a007986 */ /* 0x0003e8000c101b06 */
[----:B-----5:R-:W2:Y:S01]  /*0560*/  LDG.E.64 R26, desc[UR6][R12.64+0x18] ;  /* 0x000018060c1a7981 */ /* 0x020ea2000c1e1b00 */
[----:B------:R-:W-:-:S02]  /*0570*/  VIADD R16, R16, 0x8 ;  /* 0x0000000810107836 */ /* 0x000fc40000000000 */
[----:B0-----:R-:W-:Y:S02]  /*0580*/  VIADD R14, R14, 0x8 ;  /* 0x000000080e0e7836 */ /* 0x001fe40000000000 */
[----:B------:R-:W-:Y:S01]  /*0590*/  VIADD R0, R0, 0x8 ;  /* 0x0000000800007836 */ /* 0x000fe20000000000 */
[----:B------:R-:W-:Y:S01]  /*05a0*/  ISETP.NE.AND P0, PT, R16, RZ, PT ;  /* 0x000000ff1000720c */ /* 0x000fe20003f05270 */
[----:B------:R-:W-:Y:S01]  /*05b0*/  VIADD R15, R15, 0x8 ;  /* 0x000000080f0f7836 */ /* 0x000fe20000000000 */
[----:B--2---:R-:W-:-:S07]  /*05c0*/  DFMA R18, R26, -R2, R18 ;  /* 0x800000021a12722b */ /* 0x004fce0000000012 */
[----:B------:R1:W-:Y:S04]  /*05d0*/  STG.E.64 desc[UR6][R10.64+0x18], R18 ;  /* 0x000018120a007986 */ /* 0x0003e8000c101b06 */
[----:B------:R-:W-:Y:S05]  /*05e0*/  @P0 BRA `(.L_x_4) ;  /* 0xfffffffc00600947 */ /* 0x000fea000383ffff */
.L_x_3:
[----:B------:R-:W-:Y:S05]  /*05f0*/  @!P1 BRA `(.L_x_2) ;  /* 0x0000000000d49947 */ /* 0x000fea0003800000 */
[----:B------:R-:W-:Y:S02]  /*0600*/  ISETP.GE.U32.AND P0, PT, R17, 0x4, PT ;  /* 0x000000041100780c */ /* 0x000fe40003f06070 */
[----:B------:R-:W-:-:S04]  /*0610*/  LOP3.LUT R0, R4, 0x3, RZ, 0xc0, !PT ;  /* 0x0000000304007812 */ /* 0x000fc800078ec0ff */
[----:B------:R-:W-:-:S07]  /*0620*/  ISETP.NE.AND P1, PT, R0, RZ, PT ;  /* 0x000000ff0000720c */ /* 0x000fce0003f25270 */
[----:B------:R-:W-:Y:S06]  /*0630*/  @!P0 BRA `(.L_x_5) ;  /* 0x0000000000588947 */ /* 0x000fec0003800000 */
[----:B-1----:R-:W1:Y:S01]  /*0640*/  LDC.64 R10, c[0x0][0x380] ;  /* 0x0000e000ff0a7b82 */ /* 0x002e620000000a00 */
[-CC-:B0-----:R-:W-:Y:S02]  /*0650*/  IMAD R9, R5, R6.reuse, R14.reuse ;  /* 0x0000000605097224 */ /* 0x181fe400078e020e */
[----:B------:R-:W-:Y:S02]  /*0660*/  IMAD R13, R7, R6, R14 ;  /* 0x00000006070d7224 */ /* 0x000fe400078e020e */
[----:B-1----:R-:W-:-:S04]  /*0670*/  IMAD.WIDE R8, R9, 0x8, R10 ;  /* 0x0000000809087825 */ /* 0x002fc800078e020a */
[----:B------:R-:W-:Y:S02]  /*0680*/  IMAD.WIDE R10, R13, 0x8, R10 ;  /* 0x000000080d0a7825 */ /* 0x000fe400078e020a */
        /* <DEDUP_REMOVED lines=13> */
[----:B------:R-:W2:Y:S01]  /*0760*/  LDG.E.64 R22, desc[UR6][R10.64+0x18] ;  /* 0x000018060a167981 */ /* 0x000ea2000c1e1b00 */
[----:B------:R-:W-:Y:S01]  /*0770*/  VIADD R14, R14, 0x4 ;  /* 0x000000040e0e7836 */ /* 0x000fe20000000000 */
[----:B--2---:R-:W-:-:S07]  /*0780*/  DFMA R20, R22, -R2, R20 ;  /* 0x800000021614722b */ /* 0x004fce0000000014 */
[----:B------:R3:W-:Y:S04]  /*0790*/  STG.E.64 desc[UR6][R8.64+0x18], R20 ;  /* 0x0000181408007986 */ /* 0x0007e8000c101b06 */
.L_x_5:
[----:B------:R-:W-:Y:S05]  /*07a0*/  @!P1 BRA `(.L_x_2) ;  /* 0x0000000000689947 */ /* 0x000fea0003800000 */
[----:B------:R-:W-:-:S13]  /*07b0*/  ISETP.NE.AND P0, PT, R0, 0x1, PT ;  /* 0x000000010000780c */ /* 0x000fda0003f05270 */
[----:B-1----:R-:W1:Y:S01]  /*07c0*/  @P0 LDC.64 R10, c[0x0][0x380] ;  /* 0x0000e000ff0a0b82 */ /* 0x002e620000000a00 */
[-CC-:B0--3--:R-:W-:Y:S02]  /*07d0*/  @P0 IMAD R9, R5, R6.reuse, R14.reuse ;  /* 0x0000000605090224 */ /* 0x189fe400078e020e */
[----:B------:R-:W-:Y:S02]  /*07e0*/  @P0 IMAD R19, R7, R6, R14 ;  /* 0x0000000607130224 */ /* 0x000fe400078e020e */
[----:B-1----:R-:W-:-:S04]  /*07f0*/  @P0 IMAD.WIDE R8, R9, 0x8, R10 ;  /* 0x0000000809080825 */ /* 0x002fc800078e020a */
[----:B------:R-:W-:Y:S02]  /*0800*/  @P0 IMAD.WIDE R18, R19, 0x8, R10 ;  /* 0x0000000813120825 */ /* 0x000fe400078e020a */
[----:B------:R-:W2:Y:S04]  /*0810*/  @P0 LDG.E.64 R10, desc[UR6][R8.64] ;  /* 0x00000006080a0981 */ /* 0x000ea8000c1e1b00 */
[----:B------:R-:W2:Y:S01]  /*0820*/  @P0 LDG.E.64 R12, desc[UR6][R18.64] ;  /* 0x00000006120c0981 */ /* 0x000ea2000c1e1b00 */
[----:B------:R-:W-:-:S04]  /*0830*/  LOP3.LUT R4, R4, 0x1, RZ, 0xc0, !PT ;  /* 0x0000000104047812 */ /* 0x000fc800078ec0ff */
[----:B------:R-:W-:-:S13]  /*0840*/  ISETP.NE.U32.AND P1, PT, R4, 0x1, PT ;  /* 0x000000010400780c */ /* 0x000fda0003f25070 */
[----:B------:R-:W0:Y:S01]  /*0850*/  @!P1 LDC.64 R20, c[0x0][0x380] ;  /* 0x0000e000ff149b82 */ /* 0x000e220000000a00 */
[----:B--2---:R-:W-:Y:S01]  /*0860*/  @P0 DFMA R10, R12, -R2, R10 ;  /* 0x800000020c0a022b */ /* 0x004fe2000000000a */
[----:B------:R-:W2:Y:S06]  /*0870*/  @P0 LDG.E.64 R12, desc[UR6][R8.64+0x8] ;  /* 0x00000806080c0981 */ /* 0x000eac000c1e1b00 */
[----:B------:R1:W-:Y:S04]  /*0880*/  @P0 STG.E.64 desc[UR6][R8.64], R10 ;  /* 0x0000000a08000986 */ /* 0x0003e8000c101b06 */
[----:B------:R-:W2:Y:S01]  /*0890*/  @P0 LDG.E.64 R16, desc[UR6][R18.64+0x8] ;  /* 0x0000080612100981 */ /* 0x000ea2000c1e1b00 */
[----:B------:R-:W-:-:S05]  /*08a0*/  @P0 IADD3 R14, PT, PT, R14, 0x2, RZ ;  /* 0x000000020e0e0810 */ /* 0x000fca0007ffe0ff */
[-CC-:B------:R-:W-:Y:S02]  /*08b0*/  @!P1 IMAD R23, R7, R6.reuse, R14.reuse ;  /* 0x0000000607179224 */ /* 0x180fe400078e020e */
[----:B------:R-:W-:-:S04]  /*08c0*/  @!P1 IMAD R15, R5, R6, R14 ;  /* 0x00000006050f9224 */ /* 0x000fc800078e020e */
[----:B0-----:R-:W-:Y:S01]  /*08d0*/  @!P1 IMAD.WIDE R14, R15, 0x8, R20 ;  /* 0x000000080f0e9825 */ /* 0x001fe200078e0214 */
[----:B--2---:R-:W-:-:S03]  /*08e0*/  @P0 DFMA R12, R16, -R2, R12 ;  /* 0x80000002100c022b */ /* 0x004fc6000000000c */
[----:B------:R-:W-:-:S04]  /*08f0*/  @!P1 IMAD.WIDE R16, R23, 0x8, R20 ;  /* 0x0000000817109825 */ /* 0x000fc800078e0214 */
[----:B------:R2:W-:Y:S04]  /*0900*/  @P0 STG.E.64 desc[UR6][R8.64+0x8], R12 ;  /* 0x0000080c08000986 */ /* 0x0005e8000c101b06 */
[----:B------:R-:W3:Y:S04]  /*0910*/  @!P1 LDG.E.64 R16, desc[UR6][R16.64] ;  /* 0x0000000610109981 */ /* 0x000ee8000c1e1b00 */
[----:B-1----:R-:W3:Y:S02]  /*0920*/  @!P1 LDG.E.64 R10, desc[UR6][R14.64] ;  /* 0x000000060e0a9981 */ /* 0x002ee4000c1e1b00 */
[----:B---3--:R-:W-:-:S07]  /*0930*/  @!P1 DFMA R10, R16, -R2, R10 ;  /* 0x80000002100a922b */ /* 0x008fce000000000a */
[----:B------:R2:W-:Y:S04]  /*0940*/  @!P1 STG.E.64 desc[UR6][R14.64], R10 ;  /* 0x0000000a0e009986 */ /* 0x0005e8000c101b06 */
.L_x_2:
[----:B-12---:R-:W3:Y:S02]  /*0950*/  LDC.64 R10, c[0x0][0x388] ;  /* 0x0000e200ff0a7b82 */ /* 0x006ee40000000a00 */
[----:B---3--:R-:W-:-:S04]  /*0960*/  IMAD.WIDE R8, R7, 0x8, R10 ;  /* 0x0000000807087825 */ /* 0x008fc800078e020a */
[----:B------:R-:W-:Y:S02]  /*0970*/  IMAD.WIDE R4, R5, 0x8, R10 ;  /* 0x0000000805047825 */ /* 0x000fe400078e020a */
[----:B------:R-:W2:Y:S04]  /*0980*/  LDG.E.64 R8, desc[UR6][R8.64] ;  /* 0x0000000608087981 */ /* 0x000ea8000c1e1b00 */
[----:B------:R-:W2:Y:S02]  /*0990*/  LDG.E.64 R6, desc[UR6][R4.64] ;  /* 0x0000000604067981 */ /* 0x000ea4000c1e1b00 */
[----:B--2---:R-:W-:-:S07]  /*09a0*/  DFMA R6, R8, -R2, R6 ;  /* 0x800000020806722b */ /* 0x004fce0000000006 */
[----:B------:R-:W-:Y:S01]  /*09b0*/  STG.E.64 desc[UR6][R4.64], R6 ;  /* 0x0000000604007986 */ /* 0x000fe2000c101b06 */
[----:B------:R-:W-:Y:S05]  /*09c0*/  EXIT ;  /* 0x000000000000794d */ /* 0x000fea0003800000 */
        .weak           $__internal_0_$__cuda_sm20_div_rn_f64_full
        .type           $__internal_0_$__cuda_sm20_div_rn_f64_full,@function
        .size           $__internal_0_$__cuda_sm20_div_rn_f64_full,(.L_x_12 - $__internal_0_$__cuda_sm20_div_rn_f64_full)
$__internal_0_$__cuda_sm20_div_rn_f64_full:
[C---:B------:R-:W-:Y:S01]  /*09d0*/  FSETP.GEU.AND P0, PT, |R7|.reuse, 1.469367938527859385e-39, PT ;  /* 0x001000000700780b */ /* 0x040fe20003f0e200 */
[----:B------:R-:W-:Y:S01]  /*09e0*/  IMAD.MOV.U32 R10, RZ, RZ, 0x1 ;  /* 0x00000001ff0a7424 */ /* 0x000fe200078e00ff */
[----:B------:R-:W-:Y:S01]  /*09f0*/  LOP3.LUT R2, R7, 0x800fffff, RZ, 0xc0, !PT ;  /* 0x800fffff07027812 */ /* 0x000fe200078ec0ff */
[----:B------:R-:W-:Y:S01]  /*0a00*/  BSSY.RECONVERGENT B1, `(.L_x_6) ;  /* 0x0000055000017945 */ /* 0x000fe20003800200 */
[C---:B------:R-:W-:Y:S02]  /*0a10*/  FSETP.GEU.AND P2, PT, |R9|.reuse, 1.469367938527859385e-39, PT ;  /* 0x001000000900780b */ /* 0x040fe40003f4e200 */
[----:B------:R-:W-:Y:S01]  /*0a20*/  LOP3.LUT R3, R2, 0x3ff00000, RZ, 0xfc, !PT ;  /* 0x3ff0000002037812 */ /* 0x000fe200078efcff */
[----:B------:R-:W-:Y:S01]  /*0a30*/  IMAD.MOV.U32 R2, RZ, RZ, R6 ;  /* 0x000000ffff027224 */ /* 0x000fe200078e0006 */
[----:B------:R-:W-:-:S05]  /*0a40*/  LOP3.LUT R12, R9, 0x7ff00000, RZ, 0xc0, !PT ;  /* 0x7ff00000090c7812 */ /* 0x000fca00078ec0ff */
[----:B------:R-:W-:-:S04]  /*0a50*/  @!P0 DMUL R2, R6, 8.98846567431157953865e+307 ;  /* 0x7fe0000006028828 */ /* 0x000fc80000000000 */
[----:B------:R-:W-:Y:S01]  /*0a60*/  @!P2 LOP3.LUT R13, R7, 0x7ff00000, RZ, 0xc0, !PT ;  /* 0x7ff00000070da812 */ /* 0x000fe200078ec0ff */
[----:B------:R-:W-:Y:S01]  /*0a70*/  @!P2 IMAD.MOV.U32 R18, RZ, RZ, RZ ;  /* 0x000000ffff12a224 */ /* 0x000fe200078e00ff */
[----:B------:R-:W0:Y:S02]  /*0a80*/  MUFU.RCP64H R11, R3 ;  /* 0x00000003000b7308 */ /* 0x000e240000001800 */
[----:B------:R-:W-:Y:S01]  /*0a90*/  @!P2 ISETP.GE.U32.AND P3, PT, R12, R13, PT ;  /* 0x0000000d0c00a20c */ /* 0x000fe20003f66070 */
[----:B------:R-:W-:-:S05]  /*0aa0*/  IMAD.MOV.U32 R13, RZ, RZ, 0x1ca00000 ;  /* 0x1ca00000ff0d7424 */ /* 0x000fca00078e00ff */
[----:B------:R-:W-:-:S04]  /*0ab0*/  @!P2 SEL R19, R13, 0x63400000, !P3 ;  /* 0x634000000d13a807 */ /* 0x000fc80005800000 */
[----:B------:R-:W-:-:S04]  /*0ac0*/  @!P2 LOP3.LUT R19, R19, 0x80000000, R9, 0xf8, !PT ;  /* 0x800000001313a812 */ /* 0x000fc800078ef809 */
[----:B------:R-:W-:Y:S01]  /*0ad0*/  @!P2 LOP3.LUT R19, R19, 0x100000, RZ, 0xfc, !PT ;  /* 0x001000001313a812 */ /* 0x000fe200078efcff */
[----:B0-----:R-:W-:-:S08]  /*0ae0*/  DFMA R14, R10, -R2, 1 ;  /* 0x3ff000000a0e742b */ /* 0x001fd00000000802 */
[----:B------:R-:W-:Y:S01]  /*0af0*/  DFMA R16, R14, R14, R14 ;  /* 0x0000000e0e10722b */ /* 0x000fe2000000000e */
[----:B------:R-:W-:-:S04]  /*0b00*/  LOP3.LUT R15, R7, 0x7ff00000, RZ, 0xc0, !PT ;  /* 0x7ff00000070f7812 */ /* 0x000fc800078ec0ff */
[----:B------:R-:W-:-:S03]  /*0b10*/  ISETP.GE.U32.AND P1, PT, R12, R15, PT ;  /* 0x0000000f0c00720c */ /* 0x000fc60003f26070 */
[----:B------:R-:W-:Y:S01]  /*0b20*/  DFMA R16, R10, R16, R10 ;  /* 0x000000100a10722b */ /* 0x000fe2000000000a */
[----:B------:R-:W-:Y:S01]  /*0b30*/  SEL R11, R13, 0x63400000, !P1 ;  /* 0x634000000d0b7807 */ /* 0x000fe20004800000 */
[----:B------:R-:W-:-:S03]  /*0b40*/  IMAD.MOV.U32 R10, RZ, RZ, R8 ;  /* 0x000000ffff0a7224 */ /* 0x000fc600078e0008 */
[----:B------:R-:W-:-:S03]  /*0b50*/  LOP3.LUT R11, R11, 0x800fffff, R9, 0xf8, !PT ;  /* 0x800fffff0b0b7812 */ /* 0x000fc600078ef809 */
[----:B------:R-:W-:-:S03]  /*0b60*/  DFMA R20, R16, -R2, 1 ;  /* 0x3ff000001014742b */ /* 0x000fc60000000802 */
[----:B------:R-:W-:-:S05]  /*0b70*/  @!P2 DFMA R10, R10, 2, -R18 ;  /* 0x400000000a0aa82b */ /* 0x000fca0000000812 */
[----:B------:R-:W-:Y:S01]  /*0b80*/  DFMA R16, R16, R20, R16 ;  /* 0x000000141010722b */ /* 0x000fe20000000010 */
[----:B------:R-:W-:Y:S01]  /*0b90*/  IMAD.MOV.U32 R21, RZ, RZ, R12 ;  /* 0x000000ffff157224 */ /* 0x000fe200078e000c */
[----:B------:R-:W-:Y:S02]  /*0ba0*/  MOV R20, R15 ;  /* 0x0000000f00147202 */ /* 0x000fe40000000f00 */
[----:B------:R-:W-:Y:S02]  /*0bb0*/  @!P0 LOP3.LUT R20, R3, 0x7ff00000, RZ, 0xc0, !PT ;  /* 0x7ff0000003148812 */ /* 0x000fe400078ec0ff */
[----:B------:R-:W-:Y:S02]  /*0bc0*/  @!P2 LOP3.LUT R21, R11, 0x7ff00000, RZ, 0xc0, !PT ;  /* 0x7ff000000b15a812 */ /* 0x000fe400078ec0ff */
[----:B------:R-:W-:Y:S01]  /*0bd0*/  DMUL R18, R16, R10 ;  /* 0x0000000a10127228 */ /* 0x000fe20000000000 */
[----:B------:R-:W-:Y:S02]  /*0be0*/  VIADD R23, R20, 0xffffffff ;  /* 0xffffffff14177836 */ /* 0x000fe40000000000 */
[----:B------:R-:W-:-:S05]  /*0bf0*/  VIADD R22, R21, 0xffffffff ;  /* 0xffffffff15167836 */ /* 0x000fca0000000000 */
[----:B------:R-:W-:Y:S01]  /*0c00*/  DFMA R14, R18, -R2, R10 ;  /* 0x80000002120e722b */ /* 0x000fe2000000000a */
[----:B------:R-:W-:-:S04]  /*0c10*/  ISETP.GT.U32.AND P0, PT, R22, 0x7feffffe, PT ;  /* 0x7feffffe1600780c */ /* 0x000fc80003f04070 */
[----:B------:R-:W-:-:S03]  /*0c20*/  ISETP.GT.U32.OR P0, PT, R23, 0x7feffffe, P0 ;  /* 0x7feffffe1700780c */ /* 0x000fc60000704470 */
[----:B------:R-:W-:-:S10]  /*0c30*/  DFMA R14, R16, R14, R18 ;  /* 0x0000000e100e722b */ /* 0x000fd40000000012 */
[----:B------:R-:W-:Y:S05]  /*0c40*/  @P0 BRA `(.L_x_7) ;  /* 0x00000000006c0947 */ /* 0x000fea0003800000 */
[----:B------:R-:W-:-:S04]  /*0c50*/  LOP3.LUT R9, R7, 0x7ff00000, RZ, 0xc0, !PT ;  /* 0x7ff0000007097812 */ /* 0x000fc800078ec0ff */
[CC--:B------:R-:W-:Y:S02]  /*0c60*/  VIADDMNMX R8, R12.reuse, -R9.reuse, 0xb9600000, !PT ;  /* 0xb96000000c087446 */ /* 0x0c0fe40007800909 */
[----:B------:R-:W-:Y:S02]  /*0c70*/  ISETP.GE.U32.AND P0, PT, R12, R9, PT ;  /* 0x000000090c00720c */ /* 0x000fe40003f06070 */
[----:B------:R-:W-:Y:S02]  /*0c80*/  VIMNMX R8, PT, PT, R8, 0x46a00000, PT ;  /* 0x46a0000008087848 */ /* 0x000fe40003fe0100 */
[----:B------:R-:W-:-:S05]  /*0c90*/  SEL R13, R13, 0x63400000, !P0 ;  /* 0x634000000d0d7807 */ /* 0x000fca0004000000 */
[----:B------:R-:W-:Y:S02]  /*0ca0*/  IMAD.IADD R16, R8, 0x1, -R13 ;  /* 0x0000000108107824 */ /* 0x000fe400078e0a0d */
[----:B------:R-:W-:Y:S02]  /*0cb0*/  IMAD.MOV.U32 R8, RZ, RZ, RZ ;  /* 0x000000ffff087224 */ /* 0x000fe400078e00ff */
[----:B------:R-:W-:-:S06]  /*0cc0*/  VIADD R9, R16, 0x7fe00000 ;  /* 0x7fe0000010097836 */ /* 0x000fcc0000000000 */
[----:B------:R-:W-:-:S10]  /*0cd0*/  DMUL R12, R14, R8 ;  /* 0x000000080e0c7228 */ /* 0x000fd40000000000 */
[----:B------:R-:W-:-:S13]  /*0ce0*/  FSETP.GTU.AND P0, PT, |R13|, 1.469367938527859385e-39, PT ;  /* 0x001000000d00780b */ /* 0x000fda0003f0c200 */
[----:B------:R-:W-:Y:S05]  /*0cf0*/  @P0 BRA `(.L_x_8) ;  /* 0x0000000000940947 */ /* 0x000fea0003800000 */
[----:B------:R-:W-:Y:S01]  /*0d00*/  DFMA R2, R14, -R2, R10 ;  /* 0x800000020e02722b */ /* 0x000fe2000000000a */
[----:B------:R-:W-:-:S09]  /*0d10*/  IMAD.MOV.U32 R8, RZ, RZ, RZ ;  /* 0x000000ffff087224 */ /* 0x000fd200078e00ff */
[C---:B------:R-:W-:Y:S02]  /*0d20*/  FSETP.NEU.AND P0, PT, R3.reuse, RZ, PT ;  /* 0x000000ff0300720b */ /* 0x040fe40003f0d000 */
[----:B------:R-:W-:-:S04]  /*0d30*/  LOP3.LUT R7, R3, 0x80000000, R7, 0x48, !PT ;  /* 0x8000000003077812 */ /* 0x000fc800078e4807 */
[----:B------:R-:W-:-:S07]  /*0d40*/  LOP3.LUT R9, R7, R9, RZ, 0xfc, !PT ;  /* 0x0000000907097212 */ /* 0x000fce00078efcff */
[----:B------:R-:W-:Y:S05]  /*0d50*/  @!P0 BRA `(.L_x_8) ;  /* 0x00000000007c8947 */ /* 0x000fea0003800000 */
[----:B------:R-:W-:Y:S01]  /*0d60*/  IADD3 R3, PT, PT, -R16, RZ, RZ ;  /* 0x000000ff10037210 */ /* 0x000fe20007ffe1ff */
[----:B------:R-:W-:Y:S01]  /*0d70*/  IMAD.MOV.U32 R2, RZ, RZ, RZ ;  /* 0x000000ffff027224 */ /* 0x000fe200078e00ff */
[----:B------:R-:W-:-:S05]  /*0d80*/  DMUL.RP R8, R14, R8 ;  /* 0x000000080e087228 */ /* 0x000fca0000008000 */
[----:B------:R-:W-:-:S05]  /*0d90*/  DFMA R2, R12, -R2, R14 ;  /* 0x800000020c02722b */ /* 0x000fca000000000e */
[----:B------:R-:W-:Y:S02]  /*0da0*/  LOP3.LUT R7, R9, R7, RZ, 0x3c, !PT ;  /* 0x0000000709077212 */ /* 0x000fe400078e3cff */
[----:B------:R-:W-:-:S04]  /*0db0*/  IADD3 R2, PT, PT, -R16, -0x43300000, RZ ;  /* 0xbcd0000010027810 */ /* 0x000fc80007ffe1ff */
[----:B------:R-:W-:-:S04]  /*0dc0*/  FSETP.NEU.AND P0, PT, |R3|, R2, PT ;  /* 0x000000020300720b */ /* 0x000fc80003f0d200 */
[----:B------:R-:W-:Y:S02]  /*0dd0*/  FSEL R12, R8, R12, !P0 ;  /* 0x0000000c080c7208 */ /* 0x000fe40004000000 */
[----:B------:R-:W-:Y:S01]  /*0de0*/  FSEL R13, R7, R13, !P0 ;  /* 0x0000000d070d7208 */ /* 0x000fe20004000000 */
[----:B------:R-:W-:Y:S06]  /*0df0*/  BRA `(.L_x_8) ;  /* 0x0000000000547947 */ /* 0x000fec0003800000 */
.L_x_7:
[----:B------:R-:W-:-:S14]  /*0e00*/  DSETP.NAN.AND P0, PT, R8, R8, PT ;  /* 0x000000080800722a */ /* 0x000fdc0003f08000 */
[----:B------:R-:W-:Y:S05]  /*0e10*/  @P0 BRA `(.L_x_9) ;  /* 0x0000000000440947 */ /* 0x000fea0003800000 */
[----:B------:R-:W-:-:S14]  /*0e20*/  DSETP.NAN.AND P0, PT, R6, R6, PT ;  /* 0x000000060600722a */ /* 0x000fdc0003f08000 */
[----:B------:R-:W-:Y:S05]  /*0e30*/  @P0 BRA `(.L_x_10) ;  /* 0x0000000000300947 */ /* 0x000fea0003800000 */
[----:B------:R-:W-:Y:S01]  /*0e40*/  ISETP.NE.AND P0, PT, R21, R20, PT ;  /* 0x000000141500720c */ /* 0x000fe20003f05270 */
[----:B------:R-:W-:Y:S02]  /*0e50*/  IMAD.MOV.U32 R12, RZ, RZ, 0x0 ;  /* 0x00000000ff0c7424 */ /* 0x000fe400078e00ff */
[----:B------:R-:W-:-:S10]  /*0e60*/  IMAD.MOV.U32 R13, RZ, RZ, -0x80000 ;  /* 0xfff80000ff0d7424 */ /* 0x000fd400078e00ff */
[----:B------:R-:W-:Y:S05]  /*0e70*/  @!P0 BRA `(.L_x_8) ;  /* 0x0000000000348947 */ /* 0x000fea0003800000 */
[----:B------:R-:W-:Y:S02]  /*0e80*/  ISETP.NE.AND P0, PT, R21, 0x7ff00000, PT ;  /* 0x7ff000001500780c */ /* 0x000fe40003f05270 */
[----:B------:R-:W-:Y:S02]  /*0e90*/  LOP3.LUT R13, R9, 0x80000000, R7, 0x48, !PT ;  /* 0x80000000090d7812 */ /* 0x000fe400078e4807 */
[----:B------:R-:W-:-:S13]  /*0ea0*/  ISETP.EQ.OR P0, PT, R20, RZ, !P0 ;  /* 0x000000ff1400720c */ /* 0x000fda0004702670 */
[----:B------:R-:W-:Y:S01]  /*0eb0*/  @P0 LOP3.LUT R2, R13, 0x7ff00000, RZ, 0xfc, !PT ;  /* 0x7ff000000d020812 */ /* 0x000fe200078efcff */
[----:B------:R-:W-:Y:S02]  /*0ec0*/  @!P0 IMAD.MOV.U32 R12, RZ, RZ, RZ ;  /* 0x000000ffff0c8224 */ /* 0x000fe400078e00ff */
[----:B------:R-:W-:Y:S01]  /*0ed0*/  @P0 IMAD.MOV.U32 R12, RZ, RZ, RZ ;  /* 0x000000ffff0c0224 */ /* 0x000fe200078e00ff */
[----:B------:R-:W-:Y:S01]  /*0ee0*/  @P0 MOV R13, R2 ;  /* 0x00000002000d0202 */ /* 0x000fe20000000f00 */
[----:B------:R-:W-:Y:S06]  /*0ef0*/  BRA `(.L_x_8) ;  /* 0x0000000000147947 */ /* 0x000fec0003800000 */
.L_x_10:
[----:B------:R-:W-:Y:S01]  /*0f00*/  LOP3.LUT R13, R7, 0x80000, RZ, 0xfc, !PT ;  /* 0x00080000070d7812 */ /* 0x000fe200078efcff */
[----:B------:R-:W-:Y:S01]  /*0f10*/  IMAD.MOV.U32 R12, RZ, RZ, R6 ;  /* 0x000000ffff0c7224 */ /* 0x000fe200078e0006 */
[----:B------:R-:W-:Y:S06]  /*0f20*/  BRA `(.L_x_8) ;  /* 0x0000000000087947 */ /* 0x000fec0003800000 */
.L_x_9:
[----:B------:R-:W-:Y:S01]  /*0f30*/  LOP3.LUT R13, R9, 0x80000, RZ, 0xfc, !PT ;  /* 0x00080000090d7812 */ /* 0x000fe200078efcff */
[----:B------:R-:W-:-:S07]  /*0f40*/  IMAD.MOV.U32 R12, RZ, RZ, R8 ;  /* 0x000000ffff0c7224 */ /* 0x000fce00078e0008 */
.L_x_8:
[----:B------:R-:W-:Y:S05]  /*0f50*/  BSYNC.RECONVERGENT B1 ;  /* 0x0000000000017941 */ /* 0x000fea0003800200 */
.L_x_6:
[----:B------:R-:W-:Y:S02]  /*0f60*/  IMAD.MOV.U32 R2, RZ, RZ, R4 ;  /* 0x000000ffff027224 */ /* 0x000fe400078e0004 */
[----:B------:R-:W-:-:S04]  /*0f70*/  IMAD.MOV.U32 R3, RZ, RZ, 0x0 ;  /* 0x00000000ff037424 */ /* 0x000fc800078e00ff */
[----:B------:R-:W-:Y:S05]  /*0f80*/  RET.REL.NODEC R2 `(_Z5gElimPdS_ii) ;  /* 0xfffffff0021c7950 */ /* 0x000fea0003c3ffff */
.L_x_11:
[----:B------:R-:W-:-:S00]  /*0f90*/  BRA `(.L_x_11) ;  /* 0xfffffffc00fc7947 */ /* 0x000fc0000383ffff */
[----:B------:R-:W-:-:S00]  /*0fa0*/  NOP ;  /* 0x0000000000007918 */ /* 0x000fc00000000000 */
        /* <DEDUP_REMOVED lines=13> */
.L_x_12:


//--------------------- .nv.shared.reserved.0     --------------------------
	.section	.nv.shared.reserved.0,"aw",@nobits
	.weak		__nv_reservedSMEM_offset_0_alias
	.size		__nv_reservedSMEM_offset_0_alias, 0, 64
	.other		__nv_reservedSMEM_offset_0_alias,@"STO_CUDA_RESERVED_SHARED STV_DEFAULT"
__nv_reservedSMEM_offset_0_alias:
	.zero		0
	.zero		64


//--------------------- .nv.constant0._Z5gElimPdS_ii --------------------------
	.section	.nv.constant0._Z5gElimPdS_ii,"a",@progbits
	.sectionflags	@""
	.align	4
.nv.constant0._Z5gElimPdS_ii:
	.zero		920


//--------------------- SYMBOLS --------------------------

	.type		.nv.reservedSmem.offset0,@object
	.size		.nv.reservedSmem.offset0,0x4
